//
// Generated by NVIDIA NVVM Compiler
//
// Compiler Build ID: CL-36424714
// Cuda compilation tools, release 13.0, V13.0.88
// Based on NVVM 20.0.0
//

.version 9.0
.target sm_100
.address_size 64

	// .globl	_Z8bfs_pull8CSCGraphPjS0_j

.visible .entry _Z8bfs_pull8CSCGraphPjS0_j(
	.param .align 8 .b8 _Z8bfs_pull8CSCGraphPjS0_j_param_0[24],
	.param .u64 .ptr .align 1 _Z8bfs_pull8CSCGraphPjS0_j_param_1,
	.param .u64 .ptr .align 1 _Z8bfs_pull8CSCGraphPjS0_j_param_2,
	.param .u32 _Z8bfs_pull8CSCGraphPjS0_j_param_3
)
{
	.reg .pred 	%p<6>;
	.reg .b32 	%r<17>;
	.reg .b64 	%rd<17>;

	ld.param.u64 	%rd2, [_Z8bfs_pull8CSCGraphPjS0_j_param_0+8];
	ld.param.u64 	%rd3, [_Z8bfs_pull8CSCGraphPjS0_j_param_0+16];
	ld.param.u32 	%r8, [_Z8bfs_pull8CSCGraphPjS0_j_param_0];
	ld.param.u64 	%rd7, [_Z8bfs_pull8CSCGraphPjS0_j_param_1];
	ld.param.u64 	%rd6, [_Z8bfs_pull8CSCGraphPjS0_j_param_2];
	ld.param.u32 	%r7, [_Z8bfs_pull8CSCGraphPjS0_j_param_3];
	cvta.to.global.u64 	%rd1, %rd7;
	mov.u32 	%r9, %ntid.x;
	mov.u32 	%r10, %ctaid.x;
	mov.u32 	%r11, %tid.x;
	mad.lo.s32 	%r1, %r9, %r10, %r11;
	setp.ge.u32 	%p1, %r1, %r8;
	@%p1 bra 	$L__BB0_7;
	mul.wide.u32 	%rd8, %r1, 4;
	add.s64 	%rd4, %rd1, %rd8;
	ld.global.u32 	%r12, [%rd4];
	setp.ne.s32 	%p2, %r12, -1;
	@%p2 bra 	$L__BB0_7;
	cvta.to.global.u64 	%rd9, %rd2;
	add.s64 	%rd11, %rd9, %rd8;
	ld.global.u32 	%r16, [%rd11];
	ld.global.u32 	%r3, [%rd11+4];
	setp.ge.u32 	%p3, %r16, %r3;
	@%p3 bra 	$L__BB0_7;
	add.s32 	%r4, %r7, -1;
	cvta.to.global.u64 	%rd5, %rd3;
	bra.uni 	$L__BB0_5;
$L__BB0_4:
	add.s32 	%r16, %r16, 1;
	setp.ge.u32 	%p5, %r16, %r3;
	@%p5 bra 	$L__BB0_7;
$L__BB0_5:
	mul.wide.u32 	%rd12, %r16, 4;
	add.s64 	%rd13, %rd5, %rd12;
	ld.global.u32 	%r13, [%rd13];
	mul.wide.u32 	%rd14, %r13, 4;
	add.s64 	%rd15, %rd1, %rd14;
	ld.global.u32 	%r14, [%rd15];
	setp.ne.s32 	%p4, %r14, %r4;
	@%p4 bra 	$L__BB0_4;
	st.global.u32 	[%rd4], %r7;
	cvta.to.global.u64 	%rd16, %rd6;
	mov.b32 	%r15, 1;
	st.global.u32 	[%rd16], %r15;
$L__BB0_7:
	ret;

}


// ===== COMPILED SASS (sm_100) =====

	.target	sm_100

	.elftype	@"ET_EXEC"


//--------------------- .note.nv.tkinfo           --------------------------
	.section	.note.nv.tkinfo,"",@"SHT_NOTE"
	.sectionflags	@"SHF_NOTE_NV_TKINFO"
	.tkinfo
        /*0018*/ 	.word	0x00000002
        /*0030*/ 	.string	""
        /*0030*/ 	.string	"ptxas"
        /*0030*/ 	.string	"Cuda compilation tools, release 13.0, V13.0.88"
        /*0030*/ 	.string	"Build cuda_13.0.r13.0/compiler.36424714_0"
        /*0030*/ 	.string	"-arch sm_100 -m 64 "



//--------------------- .note.nv.cuinfo           --------------------------
	.section	.note.nv.cuinfo,"",@"SHT_NOTE"
	.sectionflags	@"SHF_NOTE_NV_CUINFO"
        /*0018*/ 	.short	0x0002
        /*001a*/ 	.short	0x0064
        /*001c*/ 	.short	0x0082
	.zero		2


//--------------------- .nv.info                  --------------------------
	.section	.nv.info,"",@"SHT_CUDA_INFO"
	.align	4


	//----- nvinfo : EIATTR_REGCOUNT
	.align		4
        /*0000*/ 	.byte	0x04, 0x2f
        /*0002*/ 	.short	(.L_1 - .L_0)
	.align		4
.L_0:
        /*0004*/ 	.word	index@(_Z8bfs_pull8CSCGraphPjS0_j)
        /*0008*/ 	.word	0x00000010


	//----- nvinfo : EIATTR_FRAME_SIZE
	.align		4
.L_1:
        /*000c*/ 	.byte	0x04, 0x11
        /*000e*/ 	.short	(.L_3 - .L_2)
	.align		4
.L_2:
        /*0010*/ 	.word	index@(_Z8bfs_pull8CSCGraphPjS0_j)
        /*0014*/ 	.word	0x00000000


	//----- nvinfo : EIATTR_MIN_STACK_SIZE
	.align		4
.L_3:
        /*0018*/ 	.byte	0x04, 0x12
        /*001a*/ 	.short	(.L_5 - .L_4)
	.align		4
.L_4:
        /*001c*/ 	.word	index@(_Z8bfs_pull8CSCGraphPjS0_j)
        /*0020*/ 	.word	0x00000000
.L_5:


//--------------------- .nv.compat                --------------------------
	.section	.nv.compat,"",@"SHT_CUDA_COMPAT_INFO"
	.align	4
        /*0000*/ 	.byte	0x02, 0x09, 0x00, 0x00, 0x02, 0x02, 0x01, 0x00, 0x02, 0x05, 0x05, 0x00, 0x03, 0x07, 0x01, 0x01
        /*0010*/ 	.byte	0x02, 0x03, 0x00, 0x00, 0x02, 0x06, 0x01, 0x00, 0x04, 0x0b, 0x08, 0x00, 0x09, 0x00, 0x00, 0x00
        /*0020*/ 	.byte	0x00, 0x00, 0x00, 0x00


//--------------------- .nv.info._Z8bfs_pull8CSCGraphPjS0_j --------------------------
	.section	.nv.info._Z8bfs_pull8CSCGraphPjS0_j,"",@"SHT_CUDA_INFO"
	.sectionflags	@""
	.align	4


	//----- nvinfo : EIATTR_CUDA_API_VERSION
	.align		4
        /*0000*/ 	.byte	0x04, 0x37
        /*0002*/ 	.short	(.L_7 - .L_6)
.L_6:
        /*0004*/ 	.word	0x00000082


	//----- nvinfo : EIATTR_KPARAM_INFO
	.align		4
.L_7:
        /*0008*/ 	.byte	0x04, 0x17
        /*000a*/ 	.short	(.L_9 - .L_8)
.L_8:
        /*000c*/ 	.word	0x00000000
        /*0010*/ 	.short	0x0003
        /*0012*/ 	.short	0x0028
        /*0014*/ 	.byte	0x00, 0xf0, 0x11, 0x00


	//----- nvinfo : EIATTR_KPARAM_INFO
	.align		4
.L_9:
        /*0018*/ 	.byte	0x04, 0x17
        /*001a*/ 	.short	(.L_11 - .L_10)
.L_10:
        /*001c*/ 	.word	0x00000000
        /*0020*/ 	.short	0x0002
        /*0022*/ 	.short	0x0020
        /*0024*/ 	.byte	0x00, 0xf5, 0x21, 0x00


	//----- nvinfo : EIATTR_KPARAM_INFO
	.align		4
.L_11:
        /*0028*/ 	.byte	0x04, 0x17
        /*002a*/ 	.short	(.L_13 - .L_12)
.L_12:
        /*002c*/ 	.word	0x00000000
        /*0030*/ 	.short	0x0001
        /*0032*/ 	.short	0x0018
        /*0034*/ 	.byte	0x00, 0xf5, 0x21, 0x00


	//----- nvinfo : EIATTR_KPARAM_INFO
	.align		4
.L_13:
        /*0038*/ 	.byte	0x04, 0x17
        /*003a*/ 	.short	(.L_15 - .L_14)
.L_14:
        /*003c*/ 	.word	0x00000000
        /*0040*/ 	.short	0x0000
        /*0042*/ 	.short	0x0000
        /*0044*/ 	.byte	0x00, 0xf0, 0x61, 0x00


	//----- nvinfo : EIATTR_SPARSE_MMA_MASK
	.align		4
.L_15:
        /*0048*/ 	.byte	0x03, 0x50
        /*004a*/ 	.short	0x0000


	//----- nvinfo : EIATTR_MAXREG_COUNT
	.align		4
        /*004c*/ 	.byte	0x03, 0x1b
        /*004e*/ 	.short	0x00ff


	//----- nvinfo : EIATTR_MERCURY_ISA_VERSION
	.align		4
        /*0050*/ 	.byte	0x03, 0x5f
        /*0052*/ 	.short	0x0101


	//----- nvinfo : EIATTR_VRC_CTA_INIT_COUNT
	.align		4
        /*0054*/ 	.byte	0x02, 0x4a
	.zero		1
	.zero		1


	//----- nvinfo : EIATTR_EXIT_INSTR_OFFSETS
	.align		4
        /*0058*/ 	.byte	0x04, 0x1c
        /*005a*/ 	.short	(.L_17 - .L_16)


	//   ....[0]....
.L_16:
        /*005c*/ 	.word	0x00000070


	//   ....[1]....
        /*0060*/ 	.word	0x000000d0


	//   ....[2]....
        /*0064*/ 	.word	0x00000130


	//   ....[3]....
        /*0068*/ 	.word	0x00000220


	//   ....[4]....
        /*006c*/ 	.word	0x000002f0


	//----- nvinfo : EIATTR_CRS_STACK_SIZE
	.align		4
.L_17:
        /*0070*/ 	.byte	0x04, 0x1e
        /*0072*/ 	.short	(.L_19 - .L_18)
.L_18:
        /*0074*/ 	.word	0x00000000


	//----- nvinfo : EIATTR_CBANK_PARAM_SIZE
	.align		4
.L_19:
        /*0078*/ 	.byte	0x03, 0x19
        /*007a*/ 	.short	0x002c


	//----- nvinfo : EIATTR_PARAM_CBANK
	.align		4
        /*007c*/ 	.byte	0x04, 0x0a
        /*007e*/ 	.short	(.L_21 - .L_20)
	.align		4
.L_20:
        /*0080*/ 	.word	index@(.nv.constant0._Z8bfs_pull8CSCGraphPjS0_j)
        /*0084*/ 	.short	0x0380
        /*0086*/ 	.short	0x002c


	//----- nvinfo : EIATTR_SW_WAR
	.align		4
.L_21:
        /*0088*/ 	.byte	0x04, 0x36
        /*008a*/ 	.short	(.L_23 - .L_22)
.L_22:
        /*008c*/ 	.word	0x00000008
.L_23:


//--------------------- .nv.callgraph             --------------------------
	.section	.nv.callgraph,"",@"SHT_CUDA_CALLGRAPH"
	.align	4
	.sectionentsize	8
	.align		4
        /*0000*/ 	.word	0x00000000
	.align		4
        /*0004*/ 	.word	0xffffffff
	.align		4
        /*0008*/ 	.word	0x00000000
	.align		4
        /*000c*/ 	.word	0xfffffffe
	.align		4
        /*0010*/ 	.word	0x00000000
	.align		4
        /*0014*/ 	.word	0xfffffffd
	.align		4
        /*0018*/ 	.word	0x00000000
	.align		4
        /*001c*/ 	.word	0xfffffffc


//--------------------- .text._Z8bfs_pull8CSCGraphPjS0_j --------------------------
	.section	.text._Z8bfs_pull8CSCGraphPjS0_j,"ax",@progbits
	.align	128
        .global         _Z8bfs_pull8CSCGraphPjS0_j
        .type           _Z8bfs_pull8CSCGraphPjS0_j,@function
        .size           _Z8bfs_pull8CSCGraphPjS0_j,(.L_x_4 - _Z8bfs_pull8CSCGraphPjS0_j)
        .other          _Z8bfs_pull8CSCGraphPjS0_j,@"STO_CUDA_ENTRY STV_DEFAULT"
_Z8bfs_pull8CSCGraphPjS0_j:
.text._Z8bfs_pull8CSCGraphPjS0_j:
[----:B------:R-:W-:Y:S01]  /*0000*/  LDC R1, c[0x0][0x37c] ;  /* 0x0000df00ff017b82 */ /* 0x000fe20000000800 */
[----:B------:R-:W0:Y:S01]  /*0010*/  S2R R9, SR_CTAID.X ;  /* 0x0000000000097919 */ /* 0x000e220000002500 */
[----:B------:R-:W0:Y:S01]  /*0020*/  LDCU UR4, c[0x0][0x360] ;  /* 0x00006c00ff0477ac */ /* 0x000e220008000800 */
[----:B------:R-:W0:Y:S01]  /*0030*/  S2R R0, SR_TID.X ;  /* 0x0000000000007919 */ /* 0x000e220000002100 */
[----:B------:R-:W1:Y:S01]  /*0040*/  LDCU UR5, c[0x0][0x380] ;  /* 0x00007000ff0577ac */ /* 0x000e620008000800 */
[----:B0-----:R-:W-:-:S05]  /*0050*/  IMAD R9, R9, UR4, R0 ;  /* 0x0000000409097c24 */ /* 0x001fca000f8e0200 */
[----:B-1----:R-:W-:-:S13]  /*0060*/  ISETP.GE.U32.AND P0, PT, R9, UR5, PT ;  /* 0x0000000509007c0c */ /* 0x002fda000bf06070 */
[----:B------:R-:W-:Y:S05]  /*0070*/  @P0 EXIT ;  /* 0x000000000000094d */ /* 0x000fea0003800000 */
[----:B------:R-:W0:Y:S01]  /*0080*/  LDC.64 R6, c[0x0][0x398] ;  /* 0x0000e600ff067b82 */ /* 0x000e220000000a00 */
[----:B------:R-:W1:Y:S01]  /*0090*/  LDCU.64 UR6, c[0x0][0x358] ;  /* 0x00006b00ff0677ac */ /* 0x000e620008000a00 */
[----:B0-----:R-:W-:-:S05]  /*00a0*/  IMAD.WIDE.U32 R2, R9, 0x4, R6 ;  /* 0x0000000409027825 */ /* 0x001fca00078e0006 */
[----:B-1----:R-:W2:Y:S02]  /*00b0*/  LDG.E R0, desc[UR6][R2.64] ;  /* 0x0000000602007981 */ /* 0x002ea4000c1e1900 */
[----:B--2---:R-:W-:-:S13]  /*00c0*/  ISETP.NE.AND P0, PT, R0, -0x1, PT ;  /* 0xffffffff0000780c */ /* 0x004fda0003f05270 */
[----:B------:R-:W-:Y:S05]  /*00d0*/  @P0 EXIT ;  /* 0x000000000000094d */ /* 0x000fea0003800000 */
[----:B------:R-:W0:Y:S02]  /*00e0*/  LDC.64 R4, c[0x0][0x388] ;  /* 0x0000e200ff047b82 */ /* 0x000e240000000a00 */
[----:B0-----:R-:W-:-:S05]  /*00f0*/  IMAD.WIDE.U32 R4, R9, 0x4, R4 ;  /* 0x0000000409047825 */ /* 0x001fca00078e0004 */
[----:B------:R-:W2:Y:S04]  /*0100*/  LDG.E R0, desc[UR6][R4.64] ;  /* 0x0000000604007981 */ /* 0x000ea8000c1e1900 */
[----:B------:R-:W2:Y:S02]  /*0110*/  LDG.E R13, desc[UR6][R4.64+0x4] ;  /* 0x00000406040d7981 */ /* 0x000ea4000c1e1900 */
[----:B--2---:R-:W-:-:S13]  /*0120*/  ISETP.GE.U32.AND P0, PT, R0, R13, PT ;  /* 0x0000000d0000720c */ /* 0x004fda0003f06070 */
[----:B------:R-:W-:Y:S05]  /*0130*/  @P0 EXIT ;  /* 0x000000000000094d */ /* 0x000fea0003800000 */
[----:B------:R-:W0:Y:S01]  /*0140*/  LDC.64 R4, c[0x0][0x390] ;  /* 0x0000e400ff047b82 */ /* 0x000e220000000a00 */
[----:B------:R-:W1:Y:S07]  /*0150*/  LDCU UR4, c[0x0][0x3a8] ;  /* 0x00007500ff0477ac */ /* 0x000e6e0008000800 */
[----:B------:R-:W2:Y:S08]  /*0160*/  LDC.64 R8, c[0x0][0x390] ;  /* 0x0000e400ff087b82 */ /* 0x000eb00000000a00 */
[----:B------:R-:W3:Y:S01]  /*0170*/  LDC.64 R10, c[0x0][0x398] ;  /* 0x0000e600ff0a7b82 */ /* 0x000ee20000000a00 */
[----:B0-----:R-:W-:-:S06]  /*0180*/  IMAD.WIDE.U32 R4, R0, 0x4, R4 ;  /* 0x0000000400047825 */ /* 0x001fcc00078e0004 */
[----:B------:R-:W4:Y:S02]  /*0190*/  LDG.E R5, desc[UR6][R4.64] ;  /* 0x0000000604057981 */ /* 0x000f24000c1e1900 */
[----:B----4-:R-:W-:-:S06]  /*01a0*/  IMAD.WIDE.U32 R6, R5, 0x4, R6 ;  /* 0x0000000405067825 */ /* 0x010fcc00078e0006 */
[----:B------:R-:W4:Y:S01]  /*01b0*/  LDG.E R6, desc[UR6][R6.64] ;  /* 0x0000000606067981 */ /* 0x000f22000c1e1900 */
[----:B-1----:R-:W-:Y:S01]  /*01c0*/  UIADD3 UR4, UPT, UPT, UR4, -0x1, URZ ;  /* 0xffffffff04047890 */ /* 0x002fe2000fffe0ff */
[----:B------:R-:W-:Y:S05]  /*01d0*/  BSSY.RECONVERGENT B0, `(.L_x_0) ;  /* 0x000000c000007945 */ /* 0x000fea0003800200 */
[----:B----4-:R-:W-:-:S13]  /*01e0*/  ISETP.NE.AND P0, PT, R6, UR4, PT ;  /* 0x0000000406007c0c */ /* 0x010fda000bf05270 */
[----:B--23--:R-:W-:Y:S05]  /*01f0*/  @!P0 BRA `(.L_x_1) ;  /* 0x0000000000248947 */ /* 0x00cfea0003800000 */
.L_x_2:
[----:B------:R-:W-:-:S04]  /*0200*/  IADD3 R0, PT, PT, R0, 0x1, RZ ;  /* 0x0000000100007810 */ /* 0x000fc80007ffe0ff */
[----:B------:R-:W-:-:S13]  /*0210*/  ISETP.GE.U32.AND P0, PT, R0, R13, PT ;  /* 0x0000000d0000720c */ /* 0x000fda0003f06070 */
[----:B------:R-:W-:Y:S05]  /*0220*/  @P0 EXIT ;  /* 0x000000000000094d */ /* 0x000fea0003800000 */
[----:B------:R-:W-:-:S05]  /*0230*/  IMAD.WIDE.U32 R6, R0, 0x4, R8 ;  /* 0x0000000400067825 */ /* 0x000fca00078e0008 */
[----:B------:R-:W2:Y:S02]  /*0240*/  LDG.E R5, desc[UR6][R6.64] ;  /* 0x0000000606057981 */ /* 0x000ea4000c1e1900 */
[----:B--2---:R-:W-:-:S06]  /*0250*/  IMAD.WIDE.U32 R4, R5, 0x4, R10 ;  /* 0x0000000405047825 */ /* 0x004fcc00078e000a */
[----:B------:R-:W2:Y:S02]  /*0260*/  LDG.E R4, desc[UR6][R4.64] ;  /* 0x0000000604047981 */ /* 0x000ea4000c1e1900 */
[----:B--2---:R-:W-:-:S13]  /*0270*/  ISETP.NE.AND P0, PT, R4, UR4, PT ;  /* 0x0000000404007c0c */ /* 0x004fda000bf05270 */
[----:B------:R-:W-:Y:S05]  /*0280*/  @P0 BRA `(.L_x_2) ;  /* 0xfffffffc00dc0947 */ /* 0x000fea000383ffff */
.L_x_1:
[----:B------:R-:W-:Y:S05]  /*0290*/  BSYNC.RECONVERGENT B0 ;  /* 0x0000000000007941 */ /* 0x000fea0003800200 */
.L_x_0:
[----:B------:R-:W0:Y:S01]  /*02a0*/  LDC R9, c[0x0][0x3a8] ;  /* 0x0000ea00ff097b82 */ /* 0x000e220000000800 */
[----:B------:R-:W-:-:S07]  /*02b0*/  HFMA2 R7, -RZ, RZ, 0, 5.9604644775390625e-08 ;  /* 0x00000001ff077431 */ /* 0x000fce00000001ff */
[----:B------:R-:W1:Y:S01]  /*02c0*/  LDC.64 R4, c[0x0][0x3a0] ;  /* 0x0000e800ff047b82 */ /* 0x000e620000000a00 */
[----:B0-----:R-:W-:Y:S04]  /*02d0*/  STG.E desc[UR6][R2.64], R9 ;  /* 0x0000000902007986 */ /* 0x001fe8000c101906 */
[----:B-1----:R-:W-:Y:S01]  /*02e0*/  STG.E desc[UR6][R4.64], R7 ;  /* 0x0000000704007986 */ /* 0x002fe2000c101906 */
[----:B------:R-:W-:Y:S05]  /*02f0*/  EXIT ;  /* 0x000000000000794d */ /* 0x000fea0003800000 */
.L_x_3:
[----:B------:R-:W-:-:S00]  /*0300*/  BRA `(.L_x_3) ;  /* 0xfffffffc00fc7947 */ /* 0x000fc0000383ffff */
[----:B------:R-:W-:-:S00]  /*0310*/  NOP ;  /* 0x0000000000007918 */ /* 0x000fc00000000000 */
        /* <DEDUP_REMOVED lines=14> */
.L_x_4:


//--------------------- .nv.shared.reserved.0     --------------------------
	.section	.nv.shared.reserved.0,"aw",@nobits
	.weak		__nv_reservedSMEM_offset_0_alias
	.size		__nv_reservedSMEM_offset_0_alias, 0, 64
	.other		__nv_reservedSMEM_offset_0_alias,@"STO_CUDA_RESERVED_SHARED STV_DEFAULT"
__nv_reservedSMEM_offset_0_alias:
	.zero		0
	.zero		64


//--------------------- .nv.constant0._Z8bfs_pull8CSCGraphPjS0_j --------------------------
	.section	.nv.constant0._Z8bfs_pull8CSCGraphPjS0_j,"a",@progbits
	.sectionflags	@""
	.align	4
.nv.constant0._Z8bfs_pull8CSCGraphPjS0_j:
	.zero		940


//--------------------- SYMBOLS --------------------------

	.type		.nv.reservedSmem.offset0,@object
	.size		.nv.reservedSmem.offset0,0x4
